	.headerflags	@"EF_CUDA_TEXMODE_UNIFIED EF_CUDA_64BIT_ADDRESS EF_CUDA_ACCELERATORS EF_CUDA_SM90 EF_CUDA_VIRTUAL_SM(EF_CUDA_SM90)"
	.elftype	@"ET_EXEC"


//--------------------- .nv.info                  --------------------------
	.section	.nv.info,"",@"SHT_CUDA_INFO"
	.align	4


	//----- nvinfo : EIATTR_REGCOUNT
	.align		4
        /*0000*/ 	.byte	0x04, 0x2f
        /*0002*/ 	.short	(.L_1 - .L_0)
	.align		4
.L_0:
        /*0004*/ 	.word	index@(triton_poi_fused_ne_0)
        /*0008*/ 	.word	0x0000000a


	//----- nvinfo : EIATTR_MIN_STACK_SIZE
	.align		4
.L_1:
        /*000c*/ 	.byte	0x04, 0x12
        /*000e*/ 	.short	(.L_3 - .L_2)
	.align		4
.L_2:
        /*0010*/ 	.word	index@(triton_poi_fused_ne_0)
        /*0014*/ 	.word	0x00000000


	//----- nvinfo : EIATTR_FRAME_SIZE
	.align		4
.L_3:
        /*0018*/ 	.byte	0x04, 0x11
        /*001a*/ 	.short	(.L_5 - .L_4)
	.align		4
.L_4:
        /*001c*/ 	.word	index@(triton_poi_fused_ne_0)
        /*0020*/ 	.word	0x00000000


	//----- nvinfo : EIATTR_MIN_STACK_SIZE
	.align		4
.L_5:
        /*0024*/ 	.byte	0x04, 0x12
        /*0026*/ 	.short	(.L_7 - .L_6)
	.align		4
.L_6:
        /*0028*/ 	.word	index@(triton_poi_fused_ne_0)
        /*002c*/ 	.word	0x00000000
.L_7:


//--------------------- .nv.info.triton_poi_fused_ne_0 --------------------------
	.section	.nv.info.triton_poi_fused_ne_0,"",@"SHT_CUDA_INFO"
	.sectionflags	@""
	.align	4


	//----- nvinfo : EIATTR_CUDA_API_VERSION
	.align		4
        /*0000*/ 	.byte	0x04, 0x37
        /*0002*/ 	.short	(.L_9 - .L_8)
.L_8:
        /*0004*/ 	.word	0x0000007c


	//----- nvinfo : EIATTR_KPARAM_INFO
	.align		4
.L_9:
        /*0008*/ 	.byte	0x04, 0x17
        /*000a*/ 	.short	(.L_11 - .L_10)
.L_10:
        /*000c*/ 	.word	0x00000000
        /*0010*/ 	.short	0x0002
        /*0012*/ 	.short	0x0010
        /*0014*/ 	.byte	0x00, 0xf0, 0x11, 0x00


	//----- nvinfo : EIATTR_KPARAM_INFO
	.align		4
.L_11:
        /*0018*/ 	.byte	0x04, 0x17
        /*001a*/ 	.short	(.L_13 - .L_12)
.L_12:
        /*001c*/ 	.word	0x00000000
        /*0020*/ 	.short	0x0001
        /*0022*/ 	.short	0x0008
        /*0024*/ 	.byte	0x00, 0xf4, 0x21, 0x00


	//----- nvinfo : EIATTR_KPARAM_INFO
	.align		4
.L_13:
        /*0028*/ 	.byte	0x04, 0x17
        /*002a*/ 	.short	(.L_15 - .L_14)
.L_14:
        /*002c*/ 	.word	0x00000000
        /*0030*/ 	.short	0x0000
        /*0032*/ 	.short	0x0000
        /*0034*/ 	.byte	0x00, 0xf4, 0x21, 0x00


	//----- nvinfo : EIATTR_SPARSE_MMA_MASK
	.align		4
.L_15:
        /*0038*/ 	.byte	0x03, 0x50
        /*003a*/ 	.short	0x0000


	//----- nvinfo : EIATTR_MAXREG_COUNT
	.align		4
        /*003c*/ 	.byte	0x03, 0x1b
        /*003e*/ 	.short	0x00ff


	//----- nvinfo : EIATTR_EXIT_INSTR_OFFSETS
	.align		4
        /*0040*/ 	.byte	0x04, 0x1c
        /*0042*/ 	.short	(.L_17 - .L_16)


	//   ....[0]....
.L_16:
        /*0044*/ 	.word	0x00000130


	//   ....[1]....
        /*0048*/ 	.word	0x00000150


	//----- nvinfo : EIATTR_REQNTID
	.align		4
.L_17:
        /*004c*/ 	.byte	0x04, 0x10
        /*004e*/ 	.short	(.L_19 - .L_18)
.L_18:
        /*0050*/ 	.word	0x00000020
        /*0054*/ 	.word	0x00000001
        /*0058*/ 	.word	0x00000001


	//----- nvinfo : EIATTR_CBANK_PARAM_SIZE
	.align		4
.L_19:
        /*005c*/ 	.byte	0x03, 0x19
        /*005e*/ 	.short	0x0014


	//----- nvinfo : EIATTR_PARAM_CBANK
	.align		4
        /*0060*/ 	.byte	0x04, 0x0a
        /*0062*/ 	.short	(.L_21 - .L_20)
	.align		4
.L_20:
        /*0064*/ 	.word	index@(.nv.constant0.triton_poi_fused_ne_0)
        /*0068*/ 	.short	0x0210
        /*006a*/ 	.short	0x0014


	//----- nvinfo : EIATTR_SW_WAR
	.align		4
.L_21:
        /*006c*/ 	.byte	0x04, 0x36
        /*006e*/ 	.short	(.L_23 - .L_22)
.L_22:
        /*0070*/ 	.word	0x00000008
.L_23:


//--------------------- .nv.callgraph             --------------------------
	.section	.nv.callgraph,"",@"SHT_CUDA_CALLGRAPH"
	.align	4
	.sectionentsize	8
	.align		4
        /*0000*/ 	.word	0x00000000
	.align		4
        /*0004*/ 	.word	0xffffffff
	.align		4
        /*0008*/ 	.word	0x00000000
	.align		4
        /*000c*/ 	.word	0xfffffffe
	.align		4
        /*0010*/ 	.word	0x00000000
	.align		4
        /*0014*/ 	.word	0xfffffffd
	.align		4
        /*0018*/ 	.word	0x00000000
	.align		4
        /*001c*/ 	.word	0xfffffffc


//--------------------- .text.triton_poi_fused_ne_0 --------------------------
	.section	.text.triton_poi_fused_ne_0,"ax",@progbits
	.align	128
        .global         triton_poi_fused_ne_0
        .type           triton_poi_fused_ne_0,@function
        .size           triton_poi_fused_ne_0,(.L_x_1 - triton_poi_fused_ne_0)
        .other          triton_poi_fused_ne_0,@"STO_CUDA_ENTRY STV_DEFAULT"
triton_poi_fused_ne_0:
.text.triton_poi_fused_ne_0:
[----:B------:R-:W0:Y:S02]  /*0000*/  LDC R1, c[0x0][0x28] ;  /* 0x00000a00ff017b82 */ /* 0x000e240000000800 */
[----:B------:R-:W1:Y:S01]  /*0010*/  S2R R4, SR_TID.X ;  /* 0x0000000000047919 */ /* 0x000e620000002100 */
[----:B------:R-:W2:Y:S01]  /*0020*/  LDC.64 R2, c[0x0][0x210] ;  /* 0x00008400ff027b82 */ /* 0x000ea20000000a00 */
[----:B------:R-:W-:Y:S01]  /*0030*/  CS2R R6, SRZ ;  /* 0x0000000000067805 */ /* 0x000fe2000001ff00 */
[----:B------:R-:W-:Y:S01]  /*0040*/  ULDC.64 UR4, c[0x0][0x208] ;  /* 0x0000820000047ab9 */ /* 0x000fe20000000a00 */
[----:B------:R-:W3:Y:S01]  /*0050*/  S2R R5, SR_CTAID.X ;  /* 0x0000000000057919 */ /* 0x000ee20000002500 */
[----:B------:R-:W-:Y:S01]  /*0060*/  ULDC.64 UR6, c[0x0][0x218] ;  /* 0x0000860000067ab9 */ /* 0x000fe20000000a00 */
[----:B-1----:R-:W-:-:S05]  /*0070*/  LOP3.LUT R0, R4, 0x3, RZ, 0xc0, !PT ;  /* 0x0000000304007812 */ /* 0x002fca00078ec0ff */
[----:B---3--:R-:W-:-:S04]  /*0080*/  IMAD R5, R5, 0x4, R0 ;  /* 0x0000000405057824 */ /* 0x008fc800078e0200 */
[C---:B--2---:R-:W-:Y:S01]  /*0090*/  IMAD.WIDE R2, R5.reuse, 0x8, R2 ;  /* 0x0000000805027825 */ /* 0x044fe200078e0202 */
[----:B------:R-:W-:-:S13]  /*00a0*/  ISETP.GE.AND P0, PT, R5, 0x4, PT ;  /* 0x000000040500780c */ /* 0x000fda0003f06270 */
[----:B------:R-:W2:Y:S01]  /*00b0*/  @!P0 LDG.E.64 R6, desc[UR4][R2.64] ;  /* 0x0000000402068981 */ /* 0x000ea2000c1e1b00 */
[----:B------:R-:W-:Y:S02]  /*00c0*/  LOP3.LUT P0, RZ, R4, 0x1c, RZ, 0xc0, !PT ;  /* 0x0000001c04ff7812 */ /* 0x000fe4000780c0ff */
[----:B------:R-:W-:Y:S02]  /*00d0*/  IADD3 R4, P2, R5, UR6, RZ ;  /* 0x0000000605047c10 */ /* 0x000fe4000ff5e0ff */
[C---:B------:R-:W-:Y:S02]  /*00e0*/  ISETP.LT.AND P0, PT, R5.reuse, 0x4, !P0 ;  /* 0x000000040500780c */ /* 0x040fe40004701270 */
[----:B------:R-:W-:Y:S02]  /*00f0*/  LEA.HI.X.SX32 R5, R5, UR7, 0x1, P2 ;  /* 0x0000000705057c11 */ /* 0x000fe400090f0eff */
[----:B--2---:R-:W-:-:S04]  /*0100*/  ISETP.NE.U32.AND P1, PT, R6, -0x64, PT ;  /* 0xffffff9c0600780c */ /* 0x004fc80003f25070 */
[----:B------:R-:W-:-:S04]  /*0110*/  ISETP.NE.AND.EX P1, PT, R7, -0x1, PT, P1 ;  /* 0xffffffff0700780c */ /* 0x000fc80003f25310 */
[----:B------:R-:W-:Y:S01]  /*0120*/  SEL R7, RZ, 0x1, !P1 ;  /* 0x00000001ff077807 */ /* 0x000fe20004800000 */
[----:B------:R-:W-:Y:S08]  /*0130*/  @!P0 EXIT ;  /* 0x000000000000894d */ /* 0x000ff00003800000 */
[----:B------:R-:W-:Y:S01]  /*0140*/  STG.E.U8 desc[UR4][R4.64], R7 ;  /* 0x0000000704007986 */ /* 0x000fe2000c101104 */
[----:B------:R-:W-:Y:S05]  /*0150*/  EXIT ;  /* 0x000000000000794d */ /* 0x000fea0003800000 */
.L_x_0:
[----:B------:R-:W-:-:S00]  /*0160*/  BRA `(.L_x_0) ;  /* 0xfffffffc00fc7947 */ /* 0x000fc0000383ffff */
[----:B------:R-:W-:-:S00]  /*0170*/  NOP ;  /* 0x0000000000007918 */ /* 0x000fc00000000000 */
        /* <DEDUP_REMOVED lines=8> */
.L_x_1:


//--------------------- .nv.constant0.triton_poi_fused_ne_0 --------------------------
	.section	.nv.constant0.triton_poi_fused_ne_0,"a",@progbits
	.sectionflags	@""
	.align	4
.nv.constant0.triton_poi_fused_ne_0:
	.zero		548
